//
// Generated by NVIDIA NVVM Compiler
//
// Compiler Build ID: CL-36424714
// Cuda compilation tools, release 13.0, V13.0.88
// Based on NVVM 20.0.0
//

.version 9.0
.target sm_100
.address_size 64

	// .globl	_Z14conv_kernel_v1PfS_iS_i

.visible .entry _Z14conv_kernel_v1PfS_iS_i(
	.param .u64 .ptr .align 1 _Z14conv_kernel_v1PfS_iS_i_param_0,
	.param .u64 .ptr .align 1 _Z14conv_kernel_v1PfS_iS_i_param_1,
	.param .u32 _Z14conv_kernel_v1PfS_iS_i_param_2,
	.param .u64 .ptr .align 1 _Z14conv_kernel_v1PfS_iS_i_param_3,
	.param .u32 _Z14conv_kernel_v1PfS_iS_i_param_4
)
{
	.reg .pred 	%p<13>;
	.reg .b32 	%r<44>;
	.reg .b32 	%f<119>;
	.reg .b64 	%rd<45>;

	ld.param.u64 	%rd10, [_Z14conv_kernel_v1PfS_iS_i_param_0];
	ld.param.u64 	%rd9, [_Z14conv_kernel_v1PfS_iS_i_param_1];
	ld.param.u32 	%r22, [_Z14conv_kernel_v1PfS_iS_i_param_2];
	ld.param.u64 	%rd11, [_Z14conv_kernel_v1PfS_iS_i_param_3];
	ld.param.u32 	%r23, [_Z14conv_kernel_v1PfS_iS_i_param_4];
	cvta.to.global.u64 	%rd1, %rd11;
	cvta.to.global.u64 	%rd2, %rd10;
	mov.u32 	%r1, %ctaid.x;
	mov.u32 	%r2, %tid.x;
	sub.s32 	%r3, %r22, %r23;
	max.s32 	%r24, %r1, %r2;
	setp.gt.s32 	%p1, %r24, %r3;
	@%p1 bra 	$L__BB0_18;
	setp.lt.s32 	%p2, %r23, 1;
	mov.f32 	%f117, 0f00000000;
	@%p2 bra 	$L__BB0_17;
	and.b32  	%r4, %r23, 15;
	and.b32  	%r5, %r23, 7;
	and.b32  	%r6, %r23, 2147483632;
	and.b32  	%r7, %r23, 3;
	neg.s32 	%r8, %r6;
	add.s64 	%rd3, %rd2, 32;
	mov.f32 	%f117, 0f00000000;
	mov.b32 	%r38, 0;
$L__BB0_3:
	setp.lt.u32 	%p3, %r23, 16;
	add.s32 	%r27, %r38, %r1;
	mad.lo.s32 	%r10, %r27, %r22, %r2;
	mul.lo.s32 	%r11, %r38, %r23;
	mov.b32 	%r42, 0;
	@%p3 bra 	$L__BB0_6;
	mul.wide.u32 	%rd12, %r11, 4;
	add.s64 	%rd13, %rd1, %rd12;
	add.s64 	%rd44, %rd13, 32;
	mov.u32 	%r39, %r10;
	mov.u32 	%r40, %r8;
$L__BB0_5:
	.pragma "nounroll";
	mul.wide.s32 	%rd14, %r39, 4;
	add.s64 	%rd15, %rd3, %rd14;
	ld.global.f32 	%f20, [%rd15+-32];
	ld.global.f32 	%f21, [%rd44+-32];
	fma.rn.f32 	%f22, %f20, %f21, %f117;
	ld.global.f32 	%f23, [%rd15+-28];
	ld.global.f32 	%f24, [%rd44+-28];
	fma.rn.f32 	%f25, %f23, %f24, %f22;
	ld.global.f32 	%f26, [%rd15+-24];
	ld.global.f32 	%f27, [%rd44+-24];
	fma.rn.f32 	%f28, %f26, %f27, %f25;
	ld.global.f32 	%f29, [%rd15+-20];
	ld.global.f32 	%f30, [%rd44+-20];
	fma.rn.f32 	%f31, %f29, %f30, %f28;
	ld.global.f32 	%f32, [%rd15+-16];
	ld.global.f32 	%f33, [%rd44+-16];
	fma.rn.f32 	%f34, %f32, %f33, %f31;
	ld.global.f32 	%f35, [%rd15+-12];
	ld.global.f32 	%f36, [%rd44+-12];
	fma.rn.f32 	%f37, %f35, %f36, %f34;
	ld.global.f32 	%f38, [%rd15+-8];
	ld.global.f32 	%f39, [%rd44+-8];
	fma.rn.f32 	%f40, %f38, %f39, %f37;
	ld.global.f32 	%f41, [%rd15+-4];
	ld.global.f32 	%f42, [%rd44+-4];
	fma.rn.f32 	%f43, %f41, %f42, %f40;
	ld.global.f32 	%f44, [%rd15];
	ld.global.f32 	%f45, [%rd44];
	fma.rn.f32 	%f46, %f44, %f45, %f43;
	ld.global.f32 	%f47, [%rd15+4];
	ld.global.f32 	%f48, [%rd44+4];
	fma.rn.f32 	%f49, %f47, %f48, %f46;
	ld.global.f32 	%f50, [%rd15+8];
	ld.global.f32 	%f51, [%rd44+8];
	fma.rn.f32 	%f52, %f50, %f51, %f49;
	ld.global.f32 	%f53, [%rd15+12];
	ld.global.f32 	%f54, [%rd44+12];
	fma.rn.f32 	%f55, %f53, %f54, %f52;
	ld.global.f32 	%f56, [%rd15+16];
	ld.global.f32 	%f57, [%rd44+16];
	fma.rn.f32 	%f58, %f56, %f57, %f55;
	ld.global.f32 	%f59, [%rd15+20];
	ld.global.f32 	%f60, [%rd44+20];
	fma.rn.f32 	%f61, %f59, %f60, %f58;
	ld.global.f32 	%f62, [%rd15+24];
	ld.global.f32 	%f63, [%rd44+24];
	fma.rn.f32 	%f64, %f62, %f63, %f61;
	ld.global.f32 	%f65, [%rd15+28];
	ld.global.f32 	%f66, [%rd44+28];
	fma.rn.f32 	%f117, %f65, %f66, %f64;
	add.s32 	%r40, %r40, 16;
	add.s32 	%r39, %r39, 16;
	add.s64 	%rd44, %rd44, 64;
	setp.ne.s32 	%p4, %r40, 0;
	mov.u32 	%r42, %r6;
	@%p4 bra 	$L__BB0_5;
$L__BB0_6:
	setp.eq.s32 	%p5, %r4, 0;
	@%p5 bra 	$L__BB0_16;
	add.s32 	%r28, %r4, -1;
	setp.lt.u32 	%p6, %r28, 7;
	@%p6 bra 	$L__BB0_9;
	add.s32 	%r29, %r10, %r42;
	mul.wide.s32 	%rd16, %r29, 4;
	add.s64 	%rd17, %rd2, %rd16;
	ld.global.f32 	%f68, [%rd17];
	add.s32 	%r30, %r42, %r11;
	mul.wide.u32 	%rd18, %r30, 4;
	add.s64 	%rd19, %rd1, %rd18;
	ld.global.f32 	%f69, [%rd19];
	fma.rn.f32 	%f70, %f68, %f69, %f117;
	ld.global.f32 	%f71, [%rd17+4];
	cvt.u64.u32 	%rd20, %r11;
	cvt.u64.u32 	%rd21, %r42;
	add.s64 	%rd22, %rd21, %rd20;
	shl.b64 	%rd23, %rd22, 2;
	add.s64 	%rd24, %rd1, %rd23;
	ld.global.f32 	%f72, [%rd24+4];
	fma.rn.f32 	%f73, %f71, %f72, %f70;
	ld.global.f32 	%f74, [%rd17+8];
	ld.global.f32 	%f75, [%rd24+8];
	fma.rn.f32 	%f76, %f74, %f75, %f73;
	ld.global.f32 	%f77, [%rd17+12];
	ld.global.f32 	%f78, [%rd24+12];
	fma.rn.f32 	%f79, %f77, %f78, %f76;
	ld.global.f32 	%f80, [%rd17+16];
	ld.global.f32 	%f81, [%rd24+16];
	fma.rn.f32 	%f82, %f80, %f81, %f79;
	ld.global.f32 	%f83, [%rd17+20];
	ld.global.f32 	%f84, [%rd24+20];
	fma.rn.f32 	%f85, %f83, %f84, %f82;
	ld.global.f32 	%f86, [%rd17+24];
	ld.global.f32 	%f87, [%rd24+24];
	fma.rn.f32 	%f88, %f86, %f87, %f85;
	ld.global.f32 	%f89, [%rd17+28];
	ld.global.f32 	%f90, [%rd24+28];
	fma.rn.f32 	%f117, %f89, %f90, %f88;
	add.s32 	%r42, %r42, 8;
$L__BB0_9:
	setp.eq.s32 	%p7, %r5, 0;
	@%p7 bra 	$L__BB0_16;
	add.s32 	%r31, %r5, -1;
	setp.lt.u32 	%p8, %r31, 3;
	@%p8 bra 	$L__BB0_12;
	add.s32 	%r32, %r10, %r42;
	mul.wide.s32 	%rd25, %r32, 4;
	add.s64 	%rd26, %rd2, %rd25;
	ld.global.f32 	%f92, [%rd26];
	add.s32 	%r33, %r42, %r11;
	mul.wide.u32 	%rd27, %r33, 4;
	add.s64 	%rd28, %rd1, %rd27;
	ld.global.f32 	%f93, [%rd28];
	fma.rn.f32 	%f94, %f92, %f93, %f117;
	ld.global.f32 	%f95, [%rd26+4];
	cvt.u64.u32 	%rd29, %r11;
	cvt.u64.u32 	%rd30, %r42;
	add.s64 	%rd31, %rd30, %rd29;
	shl.b64 	%rd32, %rd31, 2;
	add.s64 	%rd33, %rd1, %rd32;
	ld.global.f32 	%f96, [%rd33+4];
	fma.rn.f32 	%f97, %f95, %f96, %f94;
	ld.global.f32 	%f98, [%rd26+8];
	ld.global.f32 	%f99, [%rd33+8];
	fma.rn.f32 	%f100, %f98, %f99, %f97;
	ld.global.f32 	%f101, [%rd26+12];
	ld.global.f32 	%f102, [%rd33+12];
	fma.rn.f32 	%f117, %f101, %f102, %f100;
	add.s32 	%r42, %r42, 4;
$L__BB0_12:
	setp.eq.s32 	%p9, %r7, 0;
	@%p9 bra 	$L__BB0_16;
	setp.eq.s32 	%p10, %r7, 1;
	add.s32 	%r34, %r10, %r42;
	mul.wide.s32 	%rd34, %r34, 4;
	add.s64 	%rd7, %rd2, %rd34;
	ld.global.f32 	%f103, [%rd7];
	add.s32 	%r35, %r42, %r11;
	mul.wide.u32 	%rd35, %r35, 4;
	add.s64 	%rd36, %rd1, %rd35;
	ld.global.f32 	%f104, [%rd36];
	fma.rn.f32 	%f117, %f103, %f104, %f117;
	@%p10 bra 	$L__BB0_16;
	setp.eq.s32 	%p11, %r7, 2;
	ld.global.f32 	%f105, [%rd7+4];
	cvt.u64.u32 	%rd37, %r11;
	cvt.u64.u32 	%rd38, %r42;
	add.s64 	%rd39, %rd38, %rd37;
	shl.b64 	%rd40, %rd39, 2;
	add.s64 	%rd8, %rd1, %rd40;
	ld.global.f32 	%f106, [%rd8+4];
	fma.rn.f32 	%f117, %f105, %f106, %f117;
	@%p11 bra 	$L__BB0_16;
	ld.global.f32 	%f107, [%rd7+8];
	ld.global.f32 	%f108, [%rd8+8];
	fma.rn.f32 	%f117, %f107, %f108, %f117;
$L__BB0_16:
	add.s32 	%r38, %r38, 1;
	setp.ne.s32 	%p12, %r38, %r23;
	@%p12 bra 	$L__BB0_3;
$L__BB0_17:
	mad.lo.s32 	%r36, %r1, %r3, %r1;
	add.s32 	%r37, %r36, %r2;
	cvta.to.global.u64 	%rd41, %rd9;
	mul.wide.s32 	%rd42, %r37, 4;
	add.s64 	%rd43, %rd41, %rd42;
	st.global.f32 	[%rd43], %f117;
$L__BB0_18:
	ret;

}
	// .globl	_Z14conv_kernel_v2PfS_iS_i
.visible .entry _Z14conv_kernel_v2PfS_iS_i(
	.param .u64 .ptr .align 1 _Z14conv_kernel_v2PfS_iS_i_param_0,
	.param .u64 .ptr .align 1 _Z14conv_kernel_v2PfS_iS_i_param_1,
	.param .u32 _Z14conv_kernel_v2PfS_iS_i_param_2,
	.param .u64 .ptr .align 1 _Z14conv_kernel_v2PfS_iS_i_param_3,
	.param .u32 _Z14conv_kernel_v2PfS_iS_i_param_4
)
{
	.reg .pred 	%p<13>;
	.reg .b32 	%r<44>;
	.reg .b32 	%f<119>;
	.reg .b64 	%rd<45>;

	ld.param.u64 	%rd10, [_Z14conv_kernel_v2PfS_iS_i_param_0];
	ld.param.u64 	%rd9, [_Z14conv_kernel_v2PfS_iS_i_param_1];
	ld.param.u32 	%r22, [_Z14conv_kernel_v2PfS_iS_i_param_2];
	ld.param.u64 	%rd11, [_Z14conv_kernel_v2PfS_iS_i_param_3];
	ld.param.u32 	%r23, [_Z14conv_kernel_v2PfS_iS_i_param_4];
	cvta.to.global.u64 	%rd1, %rd11;
	cvta.to.global.u64 	%rd2, %rd10;
	mov.u32 	%r1, %tid.x;
	mov.u32 	%r2, %tid.y;
	sub.s32 	%r3, %r22, %r23;
	max.s32 	%r24, %r1, %r2;
	setp.gt.s32 	%p1, %r24, %r3;
	@%p1 bra 	$L__BB1_18;
	setp.lt.s32 	%p2, %r23, 1;
	mov.f32 	%f117, 0f00000000;
	@%p2 bra 	$L__BB1_17;
	and.b32  	%r4, %r23, 15;
	and.b32  	%r5, %r23, 7;
	and.b32  	%r6, %r23, 2147483632;
	and.b32  	%r7, %r23, 3;
	neg.s32 	%r8, %r6;
	add.s64 	%rd3, %rd2, 32;
	mov.f32 	%f117, 0f00000000;
	mov.b32 	%r38, 0;
$L__BB1_3:
	setp.lt.u32 	%p3, %r23, 16;
	add.s32 	%r27, %r38, %r1;
	mad.lo.s32 	%r10, %r27, %r22, %r2;
	mul.lo.s32 	%r11, %r38, %r23;
	mov.b32 	%r42, 0;
	@%p3 bra 	$L__BB1_6;
	mul.wide.u32 	%rd12, %r11, 4;
	add.s64 	%rd13, %rd1, %rd12;
	add.s64 	%rd44, %rd13, 32;
	mov.u32 	%r39, %r10;
	mov.u32 	%r40, %r8;
$L__BB1_5:
	.pragma "nounroll";
	mul.wide.s32 	%rd14, %r39, 4;
	add.s64 	%rd15, %rd3, %rd14;
	ld.global.f32 	%f20, [%rd15+-32];
	ld.global.f32 	%f21, [%rd44+-32];
	fma.rn.f32 	%f22, %f20, %f21, %f117;
	ld.global.f32 	%f23, [%rd15+-28];
	ld.global.f32 	%f24, [%rd44+-28];
	fma.rn.f32 	%f25, %f23, %f24, %f22;
	ld.global.f32 	%f26, [%rd15+-24];
	ld.global.f32 	%f27, [%rd44+-24];
	fma.rn.f32 	%f28, %f26, %f27, %f25;
	ld.global.f32 	%f29, [%rd15+-20];
	ld.global.f32 	%f30, [%rd44+-20];
	fma.rn.f32 	%f31, %f29, %f30, %f28;
	ld.global.f32 	%f32, [%rd15+-16];
	ld.global.f32 	%f33, [%rd44+-16];
	fma.rn.f32 	%f34, %f32, %f33, %f31;
	ld.global.f32 	%f35, [%rd15+-12];
	ld.global.f32 	%f36, [%rd44+-12];
	fma.rn.f32 	%f37, %f35, %f36, %f34;
	ld.global.f32 	%f38, [%rd15+-8];
	ld.global.f32 	%f39, [%rd44+-8];
	fma.rn.f32 	%f40, %f38, %f39, %f37;
	ld.global.f32 	%f41, [%rd15+-4];
	ld.global.f32 	%f42, [%rd44+-4];
	fma.rn.f32 	%f43, %f41, %f42, %f40;
	ld.global.f32 	%f44, [%rd15];
	ld.global.f32 	%f45, [%rd44];
	fma.rn.f32 	%f46, %f44, %f45, %f43;
	ld.global.f32 	%f47, [%rd15+4];
	ld.global.f32 	%f48, [%rd44+4];
	fma.rn.f32 	%f49, %f47, %f48, %f46;
	ld.global.f32 	%f50, [%rd15+8];
	ld.global.f32 	%f51, [%rd44+8];
	fma.rn.f32 	%f52, %f50, %f51, %f49;
	ld.global.f32 	%f53, [%rd15+12];
	ld.global.f32 	%f54, [%rd44+12];
	fma.rn.f32 	%f55, %f53, %f54, %f52;
	ld.global.f32 	%f56, [%rd15+16];
	ld.global.f32 	%f57, [%rd44+16];
	fma.rn.f32 	%f58, %f56, %f57, %f55;
	ld.global.f32 	%f59, [%rd15+20];
	ld.global.f32 	%f60, [%rd44+20];
	fma.rn.f32 	%f61, %f59, %f60, %f58;
	ld.global.f32 	%f62, [%rd15+24];
	ld.global.f32 	%f63, [%rd44+24];
	fma.rn.f32 	%f64, %f62, %f63, %f61;
	ld.global.f32 	%f65, [%rd15+28];
	ld.global.f32 	%f66, [%rd44+28];
	fma.rn.f32 	%f117, %f65, %f66, %f64;
	add.s32 	%r40, %r40, 16;
	add.s32 	%r39, %r39, 16;
	add.s64 	%rd44, %rd44, 64;
	setp.ne.s32 	%p4, %r40, 0;
	mov.u32 	%r42, %r6;
	@%p4 bra 	$L__BB1_5;
$L__BB1_6:
	setp.eq.s32 	%p5, %r4, 0;
	@%p5 bra 	$L__BB1_16;
	add.s32 	%r28, %r4, -1;
	setp.lt.u32 	%p6, %r28, 7;
	@%p6 bra 	$L__BB1_9;
	add.s32 	%r29, %r10, %r42;
	mul.wide.s32 	%rd16, %r29, 4;
	add.s64 	%rd17, %rd2, %rd16;
	ld.global.f32 	%f68, [%rd17];
	add.s32 	%r30, %r42, %r11;
	mul.wide.u32 	%rd18, %r30, 4;
	add.s64 	%rd19, %rd1, %rd18;
	ld.global.f32 	%f69, [%rd19];
	fma.rn.f32 	%f70, %f68, %f69, %f117;
	ld.global.f32 	%f71, [%rd17+4];
	cvt.u64.u32 	%rd20, %r11;
	cvt.u64.u32 	%rd21, %r42;
	add.s64 	%rd22, %rd21, %rd20;
	shl.b64 	%rd23, %rd22, 2;
	add.s64 	%rd24, %rd1, %rd23;
	ld.global.f32 	%f72, [%rd24+4];
	fma.rn.f32 	%f73, %f71, %f72, %f70;
	ld.global.f32 	%f74, [%rd17+8];
	ld.global.f32 	%f75, [%rd24+8];
	fma.rn.f32 	%f76, %f74, %f75, %f73;
	ld.global.f32 	%f77, [%rd17+12];
	ld.global.f32 	%f78, [%rd24+12];
	fma.rn.f32 	%f79, %f77, %f78, %f76;
	ld.global.f32 	%f80, [%rd17+16];
	ld.global.f32 	%f81, [%rd24+16];
	fma.rn.f32 	%f82, %f80, %f81, %f79;
	ld.global.f32 	%f83, [%rd17+20];
	ld.global.f32 	%f84, [%rd24+20];
	fma.rn.f32 	%f85, %f83, %f84, %f82;
	ld.global.f32 	%f86, [%rd17+24];
	ld.global.f32 	%f87, [%rd24+24];
	fma.rn.f32 	%f88, %f86, %f87, %f85;
	ld.global.f32 	%f89, [%rd17+28];
	ld.global.f32 	%f90, [%rd24+28];
	fma.rn.f32 	%f117, %f89, %f90, %f88;
	add.s32 	%r42, %r42, 8;
$L__BB1_9:
	setp.eq.s32 	%p7, %r5, 0;
	@%p7 bra 	$L__BB1_16;
	add.s32 	%r31, %r5, -1;
	setp.lt.u32 	%p8, %r31, 3;
	@%p8 bra 	$L__BB1_12;
	add.s32 	%r32, %r10, %r42;
	mul.wide.s32 	%rd25, %r32, 4;
	add.s64 	%rd26, %rd2, %rd25;
	ld.global.f32 	%f92, [%rd26];
	add.s32 	%r33, %r42, %r11;
	mul.wide.u32 	%rd27, %r33, 4;
	add.s64 	%rd28, %rd1, %rd27;
	ld.global.f32 	%f93, [%rd28];
	fma.rn.f32 	%f94, %f92, %f93, %f117;
	ld.global.f32 	%f95, [%rd26+4];
	cvt.u64.u32 	%rd29, %r11;
	cvt.u64.u32 	%rd30, %r42;
	add.s64 	%rd31, %rd30, %rd29;
	shl.b64 	%rd32, %rd31, 2;
	add.s64 	%rd33, %rd1, %rd32;
	ld.global.f32 	%f96, [%rd33+4];
	fma.rn.f32 	%f97, %f95, %f96, %f94;
	ld.global.f32 	%f98, [%rd26+8];
	ld.global.f32 	%f99, [%rd33+8];
	fma.rn.f32 	%f100, %f98, %f99, %f97;
	ld.global.f32 	%f101, [%rd26+12];
	ld.global.f32 	%f102, [%rd33+12];
	fma.rn.f32 	%f117, %f101, %f102, %f100;
	add.s32 	%r42, %r42, 4;
$L__BB1_12:
	setp.eq.s32 	%p9, %r7, 0;
	@%p9 bra 	$L__BB1_16;
	setp.eq.s32 	%p10, %r7, 1;
	add.s32 	%r34, %r10, %r42;
	mul.wide.s32 	%rd34, %r34, 4;
	add.s64 	%rd7, %rd2, %rd34;
	ld.global.f32 	%f103, [%rd7];
	add.s32 	%r35, %r42, %r11;
	mul.wide.u32 	%rd35, %r35, 4;
	add.s64 	%rd36, %rd1, %rd35;
	ld.global.f32 	%f104, [%rd36];
	fma.rn.f32 	%f117, %f103, %f104, %f117;
	@%p10 bra 	$L__BB1_16;
	setp.eq.s32 	%p11, %r7, 2;
	ld.global.f32 	%f105, [%rd7+4];
	cvt.u64.u32 	%rd37, %r11;
	cvt.u64.u32 	%rd38, %r42;
	add.s64 	%rd39, %rd38, %rd37;
	shl.b64 	%rd40, %rd39, 2;
	add.s64 	%rd8, %rd1, %rd40;
	ld.global.f32 	%f106, [%rd8+4];
	fma.rn.f32 	%f117, %f105, %f106, %f117;
	@%p11 bra 	$L__BB1_16;
	ld.global.f32 	%f107, [%rd7+8];
	ld.global.f32 	%f108, [%rd8+8];
	fma.rn.f32 	%f117, %f107, %f108, %f117;
$L__BB1_16:
	add.s32 	%r38, %r38, 1;
	setp.ne.s32 	%p12, %r38, %r23;
	@%p12 bra 	$L__BB1_3;
$L__BB1_17:
	mad.lo.s32 	%r36, %r1, %r3, %r1;
	add.s32 	%r37, %r36, %r2;
	cvta.to.global.u64 	%rd41, %rd9;
	mul.wide.s32 	%rd42, %r37, 4;
	add.s64 	%rd43, %rd41, %rd42;
	st.global.f32 	[%rd43], %f117;
$L__BB1_18:
	ret;

}


// ===== COMPILED SASS (sm_100) =====

	.target	sm_100

	.elftype	@"ET_EXEC"


//--------------------- .note.nv.tkinfo           --------------------------
	.section	.note.nv.tkinfo,"",@"SHT_NOTE"
	.sectionflags	@"SHF_NOTE_NV_TKINFO"
	.tkinfo
        /*0018*/ 	.word	0x00000002
        /*0030*/ 	.string	""
        /*0030*/ 	.string	"ptxas"
        /*0030*/ 	.string	"Cuda compilation tools, release 13.0, V13.0.88"
        /*0030*/ 	.string	"Build cuda_13.0.r13.0/compiler.36424714_0"
        /*0030*/ 	.string	"-arch sm_100 -m 64 "



//--------------------- .note.nv.cuinfo           --------------------------
	.section	.note.nv.cuinfo,"",@"SHT_NOTE"
	.sectionflags	@"SHF_NOTE_NV_CUINFO"
        /*0018*/ 	.short	0x0002
        /*001a*/ 	.short	0x0064
        /*001c*/ 	.short	0x0082
	.zero		2


//--------------------- .nv.info                  --------------------------
	.section	.nv.info,"",@"SHT_CUDA_INFO"
	.align	4


	//----- nvinfo : EIATTR_REGCOUNT
	.align		4
        /*0000*/ 	.byte	0x04, 0x2f
        /*0002*/ 	.short	(.L_1 - .L_0)
	.align		4
.L_0:
        /*0004*/ 	.word	index@(_Z14conv_kernel_v1PfS_iS_i)
        /*0008*/ 	.word	0x00000020


	//----- nvinfo : EIATTR_FRAME_SIZE
	.align		4
.L_1:
        /*000c*/ 	.byte	0x04, 0x11
        /*000e*/ 	.short	(.L_3 - .L_2)
	.align		4
.L_2:
        /*0010*/ 	.word	index@(_Z14conv_kernel_v1PfS_iS_i)
        /*0014*/ 	.word	0x00000000


	//----- nvinfo : EIATTR_REGCOUNT
	.align		4
.L_3:
        /*0018*/ 	.byte	0x04, 0x2f
        /*001a*/ 	.short	(.L_5 - .L_4)
	.align		4
.L_4:
        /*001c*/ 	.word	index@(_Z14conv_kernel_v2PfS_iS_i)
        /*0020*/ 	.word	0x00000020


	//----- nvinfo : EIATTR_FRAME_SIZE
	.align		4
.L_5:
        /*0024*/ 	.byte	0x04, 0x11
        /*0026*/ 	.short	(.L_7 - .L_6)
	.align		4
.L_6:
        /*0028*/ 	.word	index@(_Z14conv_kernel_v2PfS_iS_i)
        /*002c*/ 	.word	0x00000000


	//----- nvinfo : EIATTR_MIN_STACK_SIZE
	.align		4
.L_7:
        /*0030*/ 	.byte	0x04, 0x12
        /*0032*/ 	.short	(.L_9 - .L_8)
	.align		4
.L_8:
        /*0034*/ 	.word	index@(_Z14conv_kernel_v2PfS_iS_i)
        /*0038*/ 	.word	0x00000000


	//----- nvinfo : EIATTR_MIN_STACK_SIZE
	.align		4
.L_9:
        /*003c*/ 	.byte	0x04, 0x12
        /*003e*/ 	.short	(.L_11 - .L_10)
	.align		4
.L_10:
        /*0040*/ 	.word	index@(_Z14conv_kernel_v1PfS_iS_i)
        /*0044*/ 	.word	0x00000000
.L_11:


//--------------------- .nv.compat                --------------------------
	.section	.nv.compat,"",@"SHT_CUDA_COMPAT_INFO"
	.align	4
        /*0000*/ 	.byte	0x02, 0x09, 0x00, 0x00, 0x02, 0x02, 0x01, 0x00, 0x02, 0x05, 0x05, 0x00, 0x03, 0x07, 0x01, 0x01
        /*0010*/ 	.byte	0x02, 0x03, 0x00, 0x00, 0x02, 0x06, 0x01, 0x00, 0x04, 0x0b, 0x08, 0x00, 0x09, 0x00, 0x00, 0x00
        /*0020*/ 	.byte	0x00, 0x00, 0x00, 0x00


//--------------------- .nv.info._Z14conv_kernel_v2PfS_iS_i --------------------------
	.section	.nv.info._Z14conv_kernel_v2PfS_iS_i,"",@"SHT_CUDA_INFO"
	.sectionflags	@""
	.align	4


	//----- nvinfo : EIATTR_CUDA_API_VERSION
	.align		4
        /*0000*/ 	.byte	0x04, 0x37
        /*0002*/ 	.short	(.L_13 - .L_12)
.L_12:
        /*0004*/ 	.word	0x00000082


	//----- nvinfo : EIATTR_KPARAM_INFO
	.align		4
.L_13:
        /*0008*/ 	.byte	0x04, 0x17
        /*000a*/ 	.short	(.L_15 - .L_14)
.L_14:
        /*000c*/ 	.word	0x00000000
        /*0010*/ 	.short	0x0004
        /*0012*/ 	.short	0x0020
        /*0014*/ 	.byte	0x00, 0xf0, 0x11, 0x00


	//----- nvinfo : EIATTR_KPARAM_INFO
	.align		4
.L_15:
        /*0018*/ 	.byte	0x04, 0x17
        /*001a*/ 	.short	(.L_17 - .L_16)
.L_16:
        /*001c*/ 	.word	0x00000000
        /*0020*/ 	.short	0x0003
        /*0022*/ 	.short	0x0018
        /*0024*/ 	.byte	0x00, 0xf5, 0x21, 0x00


	//----- nvinfo : EIATTR_KPARAM_INFO
	.align		4
.L_17:
        /*0028*/ 	.byte	0x04, 0x17
        /*002a*/ 	.short	(.L_19 - .L_18)
.L_18:
        /*002c*/ 	.word	0x00000000
        /*0030*/ 	.short	0x0002
        /*0032*/ 	.short	0x0010
        /*0034*/ 	.byte	0x00, 0xf0, 0x11, 0x00


	//----- nvinfo : EIATTR_KPARAM_INFO
	.align		4
.L_19:
        /*0038*/ 	.byte	0x04, 0x17
        /*003a*/ 	.short	(.L_21 - .L_20)
.L_20:
        /*003c*/ 	.word	0x00000000
        /*0040*/ 	.short	0x0001
        /*0042*/ 	.short	0x0008
        /*0044*/ 	.byte	0x00, 0xf5, 0x21, 0x00


	//----- nvinfo : EIATTR_KPARAM_INFO
	.align		4
.L_21:
        /*0048*/ 	.byte	0x04, 0x17
        /*004a*/ 	.short	(.L_23 - .L_22)
.L_22:
        /*004c*/ 	.word	0x00000000
        /*0050*/ 	.short	0x0000
        /*0052*/ 	.short	0x0000
        /*0054*/ 	.byte	0x00, 0xf5, 0x21, 0x00


	//----- nvinfo : EIATTR_SPARSE_MMA_MASK
	.align		4
.L_23:
        /*0058*/ 	.byte	0x03, 0x50
        /*005a*/ 	.short	0x0000


	//----- nvinfo : EIATTR_MAXREG_COUNT
	.align		4
        /*005c*/ 	.byte	0x03, 0x1b
        /*005e*/ 	.short	0x00ff


	//----- nvinfo : EIATTR_MERCURY_ISA_VERSION
	.align		4
        /*0060*/ 	.byte	0x03, 0x5f
        /*0062*/ 	.short	0x0101


	//----- nvinfo : EIATTR_VRC_CTA_INIT_COUNT
	.align		4
        /*0064*/ 	.byte	0x02, 0x4a
	.zero		1
	.zero		1


	//----- nvinfo : EIATTR_EXIT_INSTR_OFFSETS
	.align		4
        /*0068*/ 	.byte	0x04, 0x1c
        /*006a*/ 	.short	(.L_25 - .L_24)


	//   ....[0]....
.L_24:
        /*006c*/ 	.word	0x00000080


	//   ....[1]....
        /*0070*/ 	.word	0x00000ca0


	//----- nvinfo : EIATTR_CBANK_PARAM_SIZE
	.align		4
.L_25:
        /*0074*/ 	.byte	0x03, 0x19
        /*0076*/ 	.short	0x0024


	//----- nvinfo : EIATTR_PARAM_CBANK
	.align		4
        /*0078*/ 	.byte	0x04, 0x0a
        /*007a*/ 	.short	(.L_27 - .L_26)
	.align		4
.L_26:
        /*007c*/ 	.word	index@(.nv.constant0._Z14conv_kernel_v2PfS_iS_i)
        /*0080*/ 	.short	0x0380
        /*0082*/ 	.short	0x0024


	//----- nvinfo : EIATTR_SW_WAR
	.align		4
.L_27:
        /*0084*/ 	.byte	0x04, 0x36
        /*0086*/ 	.short	(.L_29 - .L_28)
.L_28:
        /*0088*/ 	.word	0x00000008
.L_29:


//--------------------- .nv.info._Z14conv_kernel_v1PfS_iS_i --------------------------
	.section	.nv.info._Z14conv_kernel_v1PfS_iS_i,"",@"SHT_CUDA_INFO"
	.sectionflags	@""
	.align	4


	//----- nvinfo : EIATTR_CUDA_API_VERSION
	.align		4
        /*0000*/ 	.byte	0x04, 0x37
        /*0002*/ 	.short	(.L_31 - .L_30)
.L_30:
        /*0004*/ 	.word	0x00000082


	//----- nvinfo : EIATTR_KPARAM_INFO
	.align		4
.L_31:
        /*0008*/ 	.byte	0x04, 0x17
        /*000a*/ 	.short	(.L_33 - .L_32)
.L_32:
        /*000c*/ 	.word	0x00000000
        /*0010*/ 	.short	0x0004
        /*0012*/ 	.short	0x0020
        /*0014*/ 	.byte	0x00, 0xf0, 0x11, 0x00


	//----- nvinfo : EIATTR_KPARAM_INFO
	.align		4
.L_33:
        /*0018*/ 	.byte	0x04, 0x17
        /*001a*/ 	.short	(.L_35 - .L_34)
.L_34:
        /*001c*/ 	.word	0x00000000
        /*0020*/ 	.short	0x0003
        /*0022*/ 	.short	0x0018
        /*0024*/ 	.byte	0x00, 0xf5, 0x21, 0x00


	//----- nvinfo : EIATTR_KPARAM_INFO
	.align		4
.L_35:
        /*0028*/ 	.byte	0x04, 0x17
        /*002a*/ 	.short	(.L_37 - .L_36)
.L_36:
        /*002c*/ 	.word	0x00000000
        /*0030*/ 	.short	0x0002
        /*0032*/ 	.short	0x0010
        /*0034*/ 	.byte	0x00, 0xf0, 0x11, 0x00


	//----- nvinfo : EIATTR_KPARAM_INFO
	.align		4
.L_37:
        /*0038*/ 	.byte	0x04, 0x17
        /*003a*/ 	.short	(.L_39 - .L_38)
.L_38:
        /*003c*/ 	.word	0x00000000
        /*0040*/ 	.short	0x0001
        /*0042*/ 	.short	0x0008
        /*0044*/ 	.byte	0x00, 0xf5, 0x21, 0x00


	//----- nvinfo : EIATTR_KPARAM_INFO
	.align		4
.L_39:
        /*0048*/ 	.byte	0x04, 0x17
        /*004a*/ 	.short	(.L_41 - .L_40)
.L_40:
        /*004c*/ 	.word	0x00000000
        /*0050*/ 	.short	0x0000
        /*0052*/ 	.short	0x0000
        /*0054*/ 	.byte	0x00, 0xf5, 0x21, 0x00


	//----- nvinfo : EIATTR_SPARSE_MMA_MASK
	.align		4
.L_41:
        /*0058*/ 	.byte	0x03, 0x50
        /*005a*/ 	.short	0x0000


	//----- nvinfo : EIATTR_MAXREG_COUNT
	.align		4
        /*005c*/ 	.byte	0x03, 0x1b
        /*005e*/ 	.short	0x00ff


	//----- nvinfo : EIATTR_MERCURY_ISA_VERSION
	.align		4
        /*0060*/ 	.byte	0x03, 0x5f
        /*0062*/ 	.short	0x0101


	//----- nvinfo : EIATTR_VRC_CTA_INIT_COUNT
	.align		4
        /*0064*/ 	.byte	0x02, 0x4a
	.zero		1
	.zero		1


	//----- nvinfo : EIATTR_EXIT_INSTR_OFFSETS
	.align		4
        /*0068*/ 	.byte	0x04, 0x1c
        /*006a*/ 	.short	(.L_43 - .L_42)


	//   ....[0]....
.L_42:
        /*006c*/ 	.word	0x00000080


	//   ....[1]....
        /*0070*/ 	.word	0x00000ca0


	//----- nvinfo : EIATTR_CBANK_PARAM_SIZE
	.align		4
.L_43:
        /*0074*/ 	.byte	0x03, 0x19
        /*0076*/ 	.short	0x0024


	//----- nvinfo : EIATTR_PARAM_CBANK
	.align		4
        /*0078*/ 	.byte	0x04, 0x0a
        /*007a*/ 	.short	(.L_45 - .L_44)
	.align		4
.L_44:
        /*007c*/ 	.word	index@(.nv.constant0._Z14conv_kernel_v1PfS_iS_i)
        /*0080*/ 	.short	0x0380
        /*0082*/ 	.short	0x0024


	//----- nvinfo : EIATTR_SW_WAR
	.align		4
.L_45:
        /*0084*/ 	.byte	0x04, 0x36
        /*0086*/ 	.short	(.L_47 - .L_46)
.L_46:
        /*0088*/ 	.word	0x00000008
.L_47:


//--------------------- .nv.callgraph             --------------------------
	.section	.nv.callgraph,"",@"SHT_CUDA_CALLGRAPH"
	.align	4
	.sectionentsize	8
	.align		4
        /*0000*/ 	.word	0x00000000
	.align		4
        /*0004*/ 	.word	0xffffffff
	.align		4
        /*0008*/ 	.word	0x00000000
	.align		4
        /*000c*/ 	.word	0xfffffffe
	.align		4
        /*0010*/ 	.word	0x00000000
	.align		4
        /*0014*/ 	.word	0xfffffffd
	.align		4
        /*0018*/ 	.word	0x00000000
	.align		4
        /*001c*/ 	.word	0xfffffffc


//--------------------- .text._Z14conv_kernel_v2PfS_iS_i --------------------------
	.section	.text._Z14conv_kernel_v2PfS_iS_i,"ax",@progbits
	.align	128
        .global         _Z14conv_kernel_v2PfS_iS_i
        .type           _Z14conv_kernel_v2PfS_iS_i,@function
        .size           _Z14conv_kernel_v2PfS_iS_i,(.L_x_16 - _Z14conv_kernel_v2PfS_iS_i)
        .other          _Z14conv_kernel_v2PfS_iS_i,@"STO_CUDA_ENTRY STV_DEFAULT"
_Z14conv_kernel_v2PfS_iS_i:
.text._Z14conv_kernel_v2PfS_iS_i:
[----:B------:R-:W-:Y:S01]  /*0000*/  LDC R1, c[0x0][0x37c] ;  /* 0x0000df00ff017b82 */ /* 0x000fe20000000800 */
[----:B------:R-:W0:Y:S07]  /*0010*/  S2R R0, SR_TID.X ;  /* 0x0000000000007919 */ /* 0x000e2e0000002100 */
[----:B------:R-:W1:Y:S01]  /*0020*/  LDC R8, c[0x0][0x3a0] ;  /* 0x0000e800ff087b82 */ /* 0x000e620000000800 */
[----:B------:R-:W1:Y:S01]  /*0030*/  LDCU UR4, c[0x0][0x390] ;  /* 0x00007200ff0477ac */ /* 0x000e620008000800 */
[----:B------:R-:W0:Y:S01]  /*0040*/  S2R R7, SR_TID.Y ;  /* 0x0000000000077919 */ /* 0x000e220000002200 */
[----:B-1----:R-:W-:-:S02]  /*0050*/  IADD3 R9, PT, PT, -R8, UR4, RZ ;  /* 0x0000000408097c10 */ /* 0x002fc4000fffe1ff */
[----:B0-----:R-:W-:-:S04]  /*0060*/  VIMNMX R2, PT, PT, R0, R7, !PT ;  /* 0x0000000700027248 */ /* 0x001fc80007fe0100 */
[----:B------:R-:W-:-:S13]  /*0070*/  ISETP.GT.AND P0, PT, R2, R9, PT ;  /* 0x000000090200720c */ /* 0x000fda0003f04270 */
[----:B------:R-:W-:Y:S05]  /*0080*/  @P0 EXIT ;  /* 0x000000000000094d */ /* 0x000fea0003800000 */
[----:B------:R-:W-:Y:S01]  /*0090*/  ISETP.GE.AND P0, PT, R8, 0x1, PT ;  /* 0x000000010800780c */ /* 0x000fe20003f06270 */
[----:B------:R-:W0:Y:S01]  /*00a0*/  LDCU.64 UR10, c[0x0][0x358] ;  /* 0x00006b00ff0a77ac */ /* 0x000e220008000a00 */
[----:B------:R-:W-:-:S11]  /*00b0*/  HFMA2 R14, -RZ, RZ, 0, 0 ;  /* 0x00000000ff0e7431 */ /* 0x000fd600000001ff */
[----:B------:R-:W-:Y:S05]  /*00c0*/  @!P0 BRA `(.L_x_0) ;  /* 0x0000000800e08947 */ /* 0x000fea0003800000 */
[----:B------:R-:W1:Y:S01]  /*00d0*/  LDCU.64 UR6, c[0x0][0x380] ;  /* 0x00007000ff0677ac */ /* 0x000e620008000a00 */
[C---:B------:R-:W-:Y:S02]  /*00e0*/  LOP3.LUT R6, R8.reuse, 0x7ffffff0, RZ, 0xc0, !PT ;  /* 0x7ffffff008067812 */ /* 0x040fe400078ec0ff */
[C---:B------:R-:W-:Y:S01]  /*00f0*/  LOP3.LUT R17, R8.reuse, 0xf, RZ, 0xc0, !PT ;  /* 0x0000000f08117812 */ /* 0x040fe200078ec0ff */
[----:B------:R-:W-:Y:S01]  /*0100*/  UMOV UR4, URZ ;  /* 0x000000ff00047c82 */ /* 0x000fe20008000000 */
[C---:B------:R-:W-:Y:S01]  /*0110*/  LOP3.LUT R18, R8.reuse, 0x7, RZ, 0xc0, !PT ;  /* 0x0000000708127812 */ /* 0x040fe200078ec0ff */
[----:B------:R-:W-:Y:S01]  /*0120*/  IMAD.MOV R10, RZ, RZ, -R6 ;  /* 0x000000ffff0a7224 */ /* 0x000fe200078e0a06 */
[----:B------:R-:W-:Y:S02]  /*0130*/  LOP3.LUT R8, R8, 0x3, RZ, 0xc0, !PT ;  /* 0x0000000308087812 */ /* 0x000fe400078ec0ff */
[----:B------:R-:W-:Y:S01]  /*0140*/  MOV R14, RZ ;  /* 0x000000ff000e7202 */ /* 0x000fe20000000f00 */
[----:B-1----:R-:W-:-:S04]  /*0150*/  UIADD3 UR5, UP0, UPT, UR6, 0x20, URZ ;  /* 0x0000002006057890 */ /* 0x002fc8000ff1e0ff */
[----:B------:R-:W-:-:S12]  /*0160*/  UIADD3.X UR8, UPT, UPT, URZ, UR7, URZ, UP0, !UPT ;  /* 0x00000007ff087290 */ /* 0x000fd800087fe4ff */
.L_x_6:
[----:B------:R-:W1:Y:S01]  /*0170*/  LDCU UR6, c[0x0][0x3a0] ;  /* 0x00007400ff0677ac */ /* 0x000e620008000800 */
[----:B------:R-:W-:Y:S02]  /*0180*/  IADD3 R2, PT, PT, R0, UR4, RZ ;  /* 0x0000000400027c10 */ /* 0x000fe4000fffe0ff */
[----:B------:R-:W-:Y:S01]  /*0190*/  MOV R16, RZ ;  /* 0x000000ff00107202 */ /* 0x000fe20000000f00 */
[----:B------:R-:W2:Y:S01]  /*01a0*/  LDCU UR7, c[0x0][0x390] ;  /* 0x00007200ff0777ac */ /* 0x000ea20008000800 */
[----:B-1----:R-:W-:Y:S02]  /*01b0*/  UISETP.GE.U32.AND UP1, UPT, UR6, 0x10, UPT ;  /* 0x000000100600788c */ /* 0x002fe4000bf26070 */
[----:B------:R-:W-:Y:S02]  /*01c0*/  UIMAD UR12, UR4, UR6, URZ ;  /* 0x00000006040c72a4 */ /* 0x000fe4000f8e02ff */
[----:B------:R-:W-:Y:S01]  /*01d0*/  UIADD3 UR4, UPT, UPT, UR4, 0x1, URZ ;  /* 0x0000000104047890 */ /* 0x000fe2000fffe0ff */
[----:B--2---:R-:W-:-:S03]  /*01e0*/  IMAD R11, R2, UR7, R7 ;  /* 0x00000007020b7c24 */ /* 0x004fc6000f8e0207 */
[----:B------:R-:W-:Y:S01]  /*01f0*/  UISETP.NE.AND UP0, UPT, UR4, UR6, UPT ;  /* 0x000000060400728c */ /* 0x000fe2000bf05270 */
[----:B------:R-:W-:Y:S10]  /*0200*/  BRA.U !UP1, `(.L_x_1) ;  /* 0x0000000509107547 */ /* 0x000ff4000b800000 */
[----:B------:R-:W1:Y:S01]  /*0210*/  LDCU.64 UR6, c[0x0][0x398] ;  /* 0x00007300ff0677ac */ /* 0x000e620008000a00 */
[----:B------:R-:W-:Y:S01]  /*0220*/  IMAD.MOV.U32 R12, RZ, RZ, R11 ;  /* 0x000000ffff0c7224 */ /* 0x000fe200078e000b */
[----:B------:R-:W-:Y:S01]  /*0230*/  MOV R13, R10 ;  /* 0x0000000a000d7202 */ /* 0x000fe20000000f00 */
[----:B-1----:R-:W-:-:S04]  /*0240*/  UIMAD.WIDE.U32 UR6, UR12, 0x4, UR6 ;  /* 0x000000040c0678a5 */ /* 0x002fc8000f8e0006 */
[----:B------:R-:W-:-:S04]  /*0250*/  UIADD3 UR9, UP1, UPT, UR6, 0x20, URZ ;  /* 0x0000002006097890 */ /* 0x000fc8000ff3e0ff */
[----:B------:R-:W-:Y:S02]  /*0260*/  UIADD3.X UR6, UPT, UPT, URZ, UR7, URZ, UP1, !UPT ;  /* 0x00000007ff067290 */ /* 0x000fe40008ffe4ff */
[----:B------:R-:W-:-:S04]  /*0270*/  MOV R15, UR9 ;  /* 0x00000009000f7c02 */ /* 0x000fc80008000f00 */
[----:B------:R-:W-:-:S07]  /*0280*/  IMAD.U32 R16, RZ, RZ, UR6 ;  /* 0x00000006ff107e24 */ /* 0x000fce000f8e00ff */
.L_x_2:
[----:B------:R-:W-:Y:S01]  /*0290*/  MOV R4, UR5 ;  /* 0x0000000500047c02 */ /* 0x000fe20008000f00 */
[----:B------:R-:W-:Y:S01]  /*02a0*/  IMAD.MOV.U32 R2, RZ, RZ, R15 ;  /* 0x000000ffff027224 */ /* 0x000fe200078e000f */
[----:B------:R-:W-:Y:S02]  /*02b0*/  MOV R5, UR8 ;  /* 0x0000000800057c02 */ /* 0x000fe40008000f00 */
[----:B------:R-:W-:Y:S01]  /*02c0*/  MOV R3, R16 ;  /* 0x0000001000037202 */ /* 0x000fe20000000f00 */
[----:B------:R-:W-:-:S04]  /*02d0*/  IMAD.WIDE R4, R12, 0x4, R4 ;  /* 0x000000040c047825 */ /* 0x000fc800078e0204 */
[----:B0-----:R-:W2:Y:S04]  /*02e0*/  LDG.E R24, desc[UR10][R2.64+-0x20] ;  /* 0xffffe00a02187981 */ /* 0x001ea8000c1e1900 */
[----:B------:R-:W2:Y:S04]  /*02f0*/  LDG.E R15, desc[UR10][R4.64+-0x20] ;  /* 0xffffe00a040f7981 */ /* 0x000ea8000c1e1900 */
[----:B------:R-:W3:Y:S04]  /*0300*/  LDG.E R25, desc[UR10][R2.64+-0x1c] ;  /* 0xffffe40a02197981 */ /* 0x000ee8000c1e1900 */
[----:B------:R-:W3:Y:S04]  /*0310*/  LDG.E R26, desc[UR10][R4.64+-0x1c] ;  /* 0xffffe40a041a7981 */ /* 0x000ee8000c1e1900 */
[----:B------:R-:W4:Y:S04]  /*0320*/  LDG.E R22, desc[UR10][R2.64+-0x18] ;  /* 0xffffe80a02167981 */ /* 0x000f28000c1e1900 */
[----:B------:R-:W4:Y:S04]  /*0330*/  LDG.E R23, desc[UR10][R4.64+-0x18] ;  /* 0xffffe80a04177981 */ /* 0x000f28000c1e1900 */
[----:B------:R-:W5:Y:S04]  /*0340*/  LDG.E R20, desc[UR10][R2.64+-0x14] ;  /* 0xffffec0a02147981 */ /* 0x000f68000c1e1900 */
[----:B------:R-:W5:Y:S04]  /*0350*/  LDG.E R21, desc[UR10][R4.64+-0x14] ;  /* 0xffffec0a04157981 */ /* 0x000f68000c1e1900 */
[----:B------:R-:W5:Y:S04]  /*0360*/  LDG.E R16, desc[UR10][R2.64+-0x10] ;  /* 0xfffff00a02107981 */ /* 0x000f68000c1e1900 */
[----:B------:R-:W5:Y:S04]  /*0370*/  LDG.E R19, desc[UR10][R4.64+-0x10] ;  /* 0xfffff00a04137981 */ /* 0x000f68000c1e1900 */
[----:B------:R-:W5:Y:S01]  /*0380*/  LDG.E R27, desc[UR10][R2.64+0x1c] ;  /* 0x00001c0a021b7981 */ /* 0x000f62000c1e1900 */
[----:B--2---:R-:W-:-:S03]  /*0390*/  FFMA R15, R15, R24, R14 ;  /* 0x000000180f0f7223 */ /* 0x004fc6000000000e */
[----:B------:R-:W2:Y:S04]  /*03a0*/  LDG.E R14, desc[UR10][R2.64+-0xc] ;  /* 0xfffff40a020e7981 */ /* 0x000ea8000c1e1900 */
[----:B------:R-:W2:Y:S01]  /*03b0*/  LDG.E R24, desc[UR10][R2.64] ;  /* 0x0000000a02187981 */ /* 0x000ea2000c1e1900 */
[----:B---3--:R-:W-:-:S03]  /*03c0*/  FFMA R26, R26, R25, R15 ;  /* 0x000000191a1a7223 */ /* 0x008fc6000000000f */
[----:B------:R-:W2:Y:S04]  /*03d0*/  LDG.E R15, desc[UR10][R4.64+-0xc] ;  /* 0xfffff40a040f7981 */ /* 0x000ea8000c1e1900 */
[----:B------:R-:W3:Y:S01]  /*03e0*/  LDG.E R25, desc[UR10][R4.64] ;  /* 0x0000000a04197981 */ /* 0x000ee2000c1e1900 */
[----:B----4-:R-:W-:-:S03]  /*03f0*/  FFMA R26, R23, R22, R26 ;  /* 0x00000016171a7223 */ /* 0x010fc6000000001a */
[----:B------:R-:W4:Y:S04]  /*0400*/  LDG.E R22, desc[UR10][R2.64+-0x8] ;  /* 0xfffff80a02167981 */ /* 0x000f28000c1e1900 */
[----:B------:R-:W4:Y:S01]  /*0410*/  LDG.E R23, desc[UR10][R4.64+-0x8] ;  /* 0xfffff80a04177981 */ /* 0x000f22000c1e1900 */
[----:B-----5:R-:W-:-:S03]  /*0420*/  FFMA R26, R21, R20, R26 ;  /* 0x00000014151a7223 */ /* 0x020fc6000000001a */
[----:B------:R-:W5:Y:S04]  /*0430*/  LDG.E R20, desc[UR10][R2.64+-0x4] ;  /* 0xfffffc0a02147981 */ /* 0x000f68000c1e1900 */
[----:B------:R-:W5:Y:S01]  /*0440*/  LDG.E R21, desc[UR10][R4.64+-0x4] ;  /* 0xfffffc0a04157981 */ /* 0x000f62000c1e1900 */
[----:B------:R-:W-:-:S03]  /*0450*/  FFMA R26, R19, R16, R26 ;  /* 0x00000010131a7223 */ /* 0x000fc6000000001a */
[----:B------:R-:W3:Y:S04]  /*0460*/  LDG.E R19, desc[UR10][R2.64+0x4] ;  /* 0x0000040a02137981 */ /* 0x000ee8000c1e1900 */
[----:B------:R-:W3:Y:S01]  /*0470*/  LDG.E R16, desc[UR10][R4.64+0x4] ;  /* 0x0000040a04107981 */ /* 0x000ee2000c1e1900 */
[----:B--2---:R-:W-:-:S03]  /*0480*/  FFMA R14, R15, R14, R26 ;  /* 0x0000000e0f0e7223 */ /* 0x004fc6000000001a */
[----:B------:R-:W2:Y:S04]  /*0490*/  LDG.E R15, desc[UR10][R2.64+0x8] ;  /* 0x0000080a020f7981 */ /* 0x000ea8000c1e1900 */
[----:B------:R-:W2:Y:S01]  /*04a0*/  LDG.E R26, desc[UR10][R4.64+0x1c] ;  /* 0x00001c0a041a7981 */ /* 0x000ea2000c1e1900 */
[----:B----4-:R-:W-:-:S03]  /*04b0*/  FFMA R22, R23, R22, R14 ;  /* 0x0000001617167223 */ /* 0x010fc6000000000e */
[----:B------:R-:W2:Y:S04]  /*04c0*/  LDG.E R14, desc[UR10][R4.64+0x8] ;  /* 0x0000080a040e7981 */ /* 0x000ea8000c1e1900 */
[----:B------:R-:W4:Y:S01]  /*04d0*/  LDG.E R23, desc[UR10][R4.64+0x10] ;  /* 0x0000100a04177981 */ /* 0x000f22000c1e1900 */
[----:B-----5:R-:W-:-:S03]  /*04e0*/  FFMA R22, R21, R20, R22 ;  /* 0x0000001415167223 */ /* 0x020fc60000000016 */
[----:B------:R-:W5:Y:S01]  /*04f0*/  LDG.E R21, desc[UR10][R2.64+0xc] ;  /* 0x00000c0a02157981 */ /* 0x000f62000c1e1900 */
[----:B---3--:R-:W-:-:S03]  /*0500*/  FFMA R25, R25, R24, R22 ;  /* 0x0000001819197223 */ /* 0x008fc60000000016 */
[----:B------:R-:W5:Y:S04]  /*0510*/  LDG.E R20, desc[UR10][R4.64+0xc] ;  /* 0x00000c0a04147981 */ /* 0x000f68000c1e1900 */
[----:B------:R-:W4:Y:S01]  /*0520*/  LDG.E R22, desc[UR10][R2.64+0x10] ;  /* 0x0000100a02167981 */ /* 0x000f22000c1e1900 */
[----:B------:R-:W-:-:S03]  /*0530*/  FFMA R29, R16, R19, R25 ;  /* 0x00000013101d7223 */ /* 0x000fc60000000019 */
[----:B------:R-:W3:Y:S04]  /*0540*/  LDG.E R25, desc[UR10][R2.64+0x14] ;  /* 0x0000140a02197981 */ /* 0x000ee8000c1e1900 */
[----:B------:R-:W3:Y:S04]  /*0550*/  LDG.E R24, desc[UR10][R4.64+0x14] ;  /* 0x0000140a04187981 */ /* 0x000ee8000c1e1900 */
[----:B------:R-:W3:Y:S04]  /*0560*/  LDG.E R16, desc[UR10][R2.64+0x18] ;  /* 0x0000180a02107981 */ /* 0x000ee8000c1e1900 */
[----:B------:R-:W3:Y:S01]  /*0570*/  LDG.E R19, desc[UR10][R4.64+0x18] ;  /* 0x0000180a04137981 */ /* 0x000ee2000c1e1900 */
[----:B------:R-:W-:-:S04]  /*0580*/  IADD3 R13, PT, PT, R13, 0x10, RZ ;  /* 0x000000100d0d7810 */ /* 0x000fc80007ffe0ff */
[----:B------:R-:W-:Y:S01]  /*0590*/  ISETP.NE.AND P0, PT, R13, RZ, PT ;  /* 0x000000ff0d00720c */ /* 0x000fe20003f05270 */
[----:B------:R-:W-:Y:S02]  /*05a0*/  VIADD R12, R12, 0x10 ;  /* 0x000000100c0c7836 */ /* 0x000fe40000000000 */
[----:B--2---:R-:W-:-:S04]  /*05b0*/  FFMA R15, R14, R15, R29 ;  /* 0x0000000f0e0f7223 */ /* 0x004fc8000000001d */
[----:B-----5:R-:W-:-:S04]  /*05c0*/  FFMA R20, R20, R21, R15 ;  /* 0x0000001514147223 */ /* 0x020fc8000000000f */
[----:B----4-:R-:W-:Y:S01]  /*05d0*/  FFMA R23, R23, R22, R20 ;  /* 0x0000001617177223 */ /* 0x010fe20000000014 */
[----:B------:R-:W-:-:S03]  /*05e0*/  IADD3 R15, P1, PT, R2, 0x40, RZ ;  /* 0x00000040020f7810 */ /* 0x000fc60007f3e0ff */
[----:B---3--:R-:W-:-:S04]  /*05f0*/  FFMA R24, R24, R25, R23 ;  /* 0x0000001918187223 */ /* 0x008fc80000000017 */
[----:B------:R-:W-:Y:S01]  /*0600*/  FFMA R19, R19, R16, R24 ;  /* 0x0000001013137223 */ /* 0x000fe20000000018 */
[----:B------:R-:W-:-:S03]  /*0610*/  IADD3.X R16, PT, PT, RZ, R3, RZ, P1, !PT ;  /* 0x00000003ff107210 */ /* 0x000fc60000ffe4ff */
[----:B------:R-:W-:Y:S01]  /*0620*/  FFMA R14, R26, R27, R19 ;  /* 0x0000001b1a0e7223 */ /* 0x000fe20000000013 */
[----:B------:R-:W-:Y:S06]  /*0630*/  @P0 BRA `(.L_x_2) ;  /* 0xfffffffc00140947 */ /* 0x000fec000383ffff */
[----:B------:R-:W-:-:S07]  /*0640*/  MOV R16, R6 ;  /* 0x0000000600107202 */ /* 0x000fce0000000f00 */
.L_x_1:
[----:B------:R-:W-:-:S13]  /*0650*/  ISETP.NE.AND P0, PT, R17, RZ, PT ;  /* 0x000000ff1100720c */ /* 0x000fda0003f05270 */
[----:B------:R-:W-:Y:S05]  /*0660*/  @!P0 BRA `(.L_x_3) ;  /* 0x0000000400748947 */ /* 0x000fea0003800000 */
[----:B------:R-:W-:Y:S02]  /*0670*/  IADD3 R2, PT, PT, R17, -0x1, RZ ;  /* 0xffffffff11027810 */ /* 0x000fe40007ffe0ff */
[----:B------:R-:W-:Y:S02]  /*0680*/  ISETP.NE.AND P0, PT, R18, RZ, PT ;  /* 0x000000ff1200720c */ /* 0x000fe40003f05270 */
[----:B------:R-:W-:-:S13]  /*0690*/  ISETP.GE.U32.AND P1, PT, R2, 0x7, PT ;  /* 0x000000070200780c */ /* 0x000fda0003f26070 */
[----:B------:R-:W-:Y:S05]  /*06a0*/  @!P1 BRA `(.L_x_4) ;  /* 0x0000000000909947 */ /* 0x000fea0003800000 */
[----:B------:R-:W1:Y:S01]  /*06b0*/  LDC.64 R12, c[0x0][0x398] ;  /* 0x0000e600ff0c7b82 */ /* 0x000e620000000a00 */
[----:B------:R-:W-:Y:S01]  /*06c0*/  IADD3 R15, PT, PT, R16, UR12, RZ ;  /* 0x0000000c100f7c10 */ /* 0x000fe2000fffe0ff */
[----:B------:R-:W-:-:S06]  /*06d0*/  IMAD.IADD R5, R11, 0x1, R16 ;  /* 0x000000010b057824 */ /* 0x000fcc00078e0210 */
[----:B------:R-:W2:Y:S01]  /*06e0*/  LDC.64 R2, c[0x0][0x380] ;  /* 0x0000e000ff027b82 */ /* 0x000ea20000000a00 */
[----:B-1----:R-:W-:-:S05]  /*06f0*/  IMAD.WIDE.U32 R12, R15, 0x4, R12 ;  /* 0x000000040f0c7825 */ /* 0x002fca00078e000c */
[----:B0-----:R-:W3:Y:S01]  /*0700*/  LDG.E R23, desc[UR10][R12.64] ;  /* 0x0000000a0c177981 */ /* 0x001ee2000c1e1900 */
[----:B--2---:R-:W-:Y:S02]  /*0710*/  IMAD.WIDE R2, R5, 0x4, R2 ;  /* 0x0000000405027825 */ /* 0x004fe400078e0202 */
[----:B------:R-:W0:Y:S03]  /*0720*/  LDC.64 R4, c[0x0][0x398] ;  /* 0x0000e600ff047b82 */ /* 0x000e260000000a00 */
[----:B------:R-:W3:Y:S01]  /*0730*/  LDG.E R21, desc[UR10][R2.64] ;  /* 0x0000000a02157981 */ /* 0x000ee2000c1e1900 */
[----:B------:R-:W-:-:S03]  /*0740*/  IADD3 R15, P1, PT, R16, UR12, RZ ;  /* 0x0000000c100f7c10 */ /* 0x000fc6000ff3e0ff */
[----:B------:R-:W2:Y:S01]  /*0750*/  LDG.E R19, desc[UR10][R2.64+0x8] ;  /* 0x0000080a02137981 */ /* 0x000ea2000c1e1900 */
[----:B------:R-:W-:-:S03]  /*0760*/  IADD3.X R20, PT, PT, RZ, RZ, RZ, P1, !PT ;  /* 0x000000ffff147210 */ /* 0x000fc60000ffe4ff */
[----:B------:R-:W4:Y:S04]  /*0770*/  LDG.E R12, desc[UR10][R2.64+0xc] ;  /* 0x00000c0a020c7981 */ /* 0x000f28000c1e1900 */
[----:B------:R-:W5:Y:S01]  /*0780*/  LDG.E R25, desc[UR10][R2.64+0x1c] ;  /* 0x00001c0a02197981 */ /* 0x000f62000c1e1900 */
[----:B0-----:R-:W-:-:S04]  /*0790*/  LEA R4, P1, R15, R4, 0x2 ;  /* 0x000000040f047211 */ /* 0x001fc800078210ff */
[----:B------:R-:W-:Y:S02]  /*07a0*/  LEA.HI.X R5, R15, R5, R20, 0x2, P1 ;  /* 0x000000050f057211 */ /* 0x000fe400008f1414 */
[----:B------:R-:W2:Y:S04]  /*07b0*/  LDG.E R15, desc[UR10][R2.64+0x4] ;  /* 0x0000040a020f7981 */ /* 0x000ea8000c1e1900 */
[----:B------:R-:W2:Y:S04]  /*07c0*/  LDG.E R20, desc[UR10][R4.64+0x4] ;  /* 0x0000040a04147981 */ /* 0x000ea8000c1e1900 */
[----:B------:R-:W4:Y:S04]  /*07d0*/  LDG.E R22, desc[UR10][R4.64+0x8] ;  /* 0x0000080a04167981 */ /* 0x000f28000c1e1900 */
[----:B------:R-:W5:Y:S04]  /*07e0*/  LDG.E R13, desc[UR10][R4.64+0xc] ;  /* 0x00000c0a040d7981 */ /* 0x000f68000c1e1900 */
[----:B------:R-:W5:Y:S04]  /*07f0*/  LDG.E R24, desc[UR10][R4.64+0x10] ;  /* 0x0000100a04187981 */ /* 0x000f68000c1e1900 */
[----:B------:R-:W5:Y:S04]  /*0800*/  LDG.E R26, desc[UR10][R4.64+0x14] ;  /* 0x0000140a041a7981 */ /* 0x000f68000c1e1900 */
[----:B------:R-:W5:Y:S04]  /*0810*/  LDG.E R27, desc[UR10][R4.64+0x18] ;  /* 0x0000180a041b7981 */ /* 0x000f68000c1e1900 */
[----:B------:R-:W5:Y:S01]  /*0820*/  LDG.E R28, desc[UR10][R4.64+0x1c] ;  /* 0x00001c0a041c7981 */ /* 0x000f62000c1e1900 */
[----:B---3--:R-:W-:-:S03]  /*0830*/  FFMA R29, R21, R23, R14 ;  /* 0x00000017151d7223 */ /* 0x008fc6000000000e */
[----:B------:R-:W3:Y:S04]  /*0840*/  LDG.E R23, desc[UR10][R2.64+0x10] ;  /* 0x0000100a02177981 */ /* 0x000ee8000c1e1900 */
[----:B------:R-:W3:Y:S04]  /*0850*/  LDG.E R21, desc[UR10][R2.64+0x14] ;  /* 0x0000140a02157981 */ /* 0x000ee8000c1e1900 */
[----:B------:R-:W3:Y:S01]  /*0860*/  LDG.E R14, desc[UR10][R2.64+0x18] ;  /* 0x0000180a020e7981 */ /* 0x000ee2000c1e1900 */
[----:B--2---:R-:W-:-:S04]  /*0870*/  FFMA R20, R15, R20, R29 ;  /* 0x000000140f147223 */ /* 0x004fc8000000001d */
[----:B----4-:R-:W-:-:S04]  /*0880*/  FFMA R19, R19, R22, R20 ;  /* 0x0000001613137223 */ /* 0x010fc80000000014 */
[----:B-----5:R-:W-:Y:S01]  /*0890*/  FFMA R12, R12, R13, R19 ;  /* 0x0000000d0c0c7223 */ /* 0x020fe20000000013 */
[----:B------:R-:W-:-:S03]  /*08a0*/  IADD3 R16, PT, PT, R16, 0x8, RZ ;  /* 0x0000000810107810 */ /* 0x000fc60007ffe0ff */
[----:B---3--:R-:W-:-:S04]  /*08b0*/  FFMA R12, R23, R24, R12 ;  /* 0x00000018170c7223 */ /* 0x008fc8000000000c */
[----:B------:R-:W-:-:S04]  /*08c0*/  FFMA R21, R21, R26, R12 ;  /* 0x0000001a15157223 */ /* 0x000fc8000000000c */
[----:B------:R-:W-:-:S04]  /*08d0*/  FFMA R14, R14, R27, R21 ;  /* 0x0000001b0e0e7223 */ /* 0x000fc80000000015 */
[----:B------:R-:W-:-:S07]  /*08e0*/  FFMA R14, R25, R28, R14 ;  /* 0x0000001c190e7223 */ /* 0x000fce000000000e */
.L_x_4:
[----:B------:R-:W-:Y:S05]  /*08f0*/  @!P0 BRA `(.L_x_3) ;  /* 0x0000000000d08947 */ /* 0x000fea0003800000 */
[----:B------:R-:W-:Y:S02]  /*0900*/  IADD3 R2, PT, PT, R18, -0x1, RZ ;  /* 0xffffffff12027810 */ /* 0x000fe40007ffe0ff */
[----:B------:R-:W-:Y:S02]  /*0910*/  ISETP.NE.AND P0, PT, R8, RZ, PT ;  /* 0x000000ff0800720c */ /* 0x000fe40003f05270 */
[----:B------:R-:W-:-:S13]  /*0920*/  ISETP.GE.U32.AND P1, PT, R2, 0x3, PT ;  /* 0x000000030200780c */ /* 0x000fda0003f26070 */
[----:B------:R-:W-:Y:S05]  /*0930*/  @!P1 BRA `(.L_x_5) ;  /* 0x0000000000609947 */ /* 0x000fea0003800000 */
[----:B------:R-:W1:Y:S01]  /*0940*/  LDC.64 R4, c[0x0][0x398] ;  /* 0x0000e600ff047b82 */ /* 0x000e620000000a00 */
[C---:B------:R-:W-:Y:S01]  /*0950*/  VIADD R19, R16.reuse, UR12 ;  /* 0x0000000c10137c36 */ /* 0x040fe20008000000 */
[----:B------:R-:W-:Y:S02]  /*0960*/  IADD3 R20, P1, PT, R16, UR12, RZ ;  /* 0x0000000c10147c10 */ /* 0x000fe4000ff3e0ff */
[----:B------:R-:W-:-:S04]  /*0970*/  IADD3 R15, PT, PT, R11, R16, RZ ;  /* 0x000000100b0f7210 */ /* 0x000fc80007ffe0ff */
[----:B------:R-:W2:Y:S08]  /*0980*/  LDC.64 R2, c[0x0][0x398] ;  /* 0x0000e600ff027b82 */ /* 0x000eb00000000a00 */
[----:B------:R-:W3:Y:S01]  /*0990*/  LDC.64 R12, c[0x0][0x380] ;  /* 0x0000e000ff0c7b82 */ /* 0x000ee20000000a00 */
[----:B-1----:R-:W-:Y:S01]  /*09a0*/  IMAD.WIDE.U32 R4, R19, 0x4, R4 ;  /* 0x0000000413047825 */ /* 0x002fe200078e0004 */
[----:B------:R-:W-:-:S05]  /*09b0*/  IADD3.X R19, PT, PT, RZ, RZ, RZ, P1, !PT ;  /* 0x000000ffff137210 */ /* 0x000fca0000ffe4ff */
[----:B0-----:R-:W4:Y:S01]  /*09c0*/  LDG.E R4, desc[UR10][R4.64] ;  /* 0x0000000a04047981 */ /* 0x001f22000c1e1900 */
[----:B--2---:R-:W-:-:S04]  /*09d0*/  LEA R2, P1, R20, R2, 0x2 ;  /* 0x0000000214027211 */ /* 0x004fc800078210ff */
[----:B------:R-:W-:Y:S01]  /*09e0*/  LEA.HI.X R3, R20, R3, R19, 0x2, P1 ;  /* 0x0000000314037211 */ /* 0x000fe200008f1413 */
[----:B---3--:R-:W-:-:S04]  /*09f0*/  IMAD.WIDE R12, R15, 0x4, R12 ;  /* 0x000000040f0c7825 */ /* 0x008fc800078e020c */
[----:B------:R-:W2:Y:S04]  /*0a00*/  LDG.E R19, desc[UR10][R2.64+0x4] ;  /* 0x0000040a02137981 */ /* 0x000ea8000c1e1900 */
[----:B------:R-:W4:Y:S04]  /*0a10*/  LDG.E R15, desc[UR10][R12.64] ;  /* 0x0000000a0c0f7981 */ /* 0x000f28000c1e1900 */
[----:B------:R-:W2:Y:S04]  /*0a20*/  LDG.E R20, desc[UR10][R12.64+0x4] ;  /* 0x0000040a0c147981 */ /* 0x000ea8000c1e1900 */
[----:B------:R-:W3:Y:S04]  /*0a30*/  LDG.E R22, desc[UR10][R12.64+0x8] ;  /* 0x0000080a0c167981 */ /* 0x000ee8000c1e1900 */
[----:B------:R-:W3:Y:S04]  /*0a40*/  LDG.E R21, desc[UR10][R2.64+0x8] ;  /* 0x0000080a02157981 */ /* 0x000ee8000c1e1900 */
[----:B------:R-:W5:Y:S04]  /*0a50*/  LDG.E R24, desc[UR10][R12.64+0xc] ;  /* 0x00000c0a0c187981 */ /* 0x000f68000c1e1900 */
[----:B------:R-:W5:Y:S01]  /*0a60*/  LDG.E R23, desc[UR10][R2.64+0xc] ;  /* 0x00000c0a02177981 */ /* 0x000f62000c1e1900 */
[----:B------:R-:W-:Y:S01]  /*0a70*/  IADD3 R16, PT, PT, R16, 0x4, RZ ;  /* 0x0000000410107810 */ /* 0x000fe20007ffe0ff */
[----:B----4-:R-:W-:-:S04]  /*0a80*/  FFMA R15, R15, R4, R14 ;  /* 0x000000040f0f7223 */ /* 0x010fc8000000000e */
[----:B--2---:R-:W-:-:S04]  /*0a90*/  FFMA R15, R20, R19, R15 ;  /* 0x00000013140f7223 */ /* 0x004fc8000000000f */
[----:B---3--:R-:W-:-:S04]  /*0aa0*/  FFMA R15, R22, R21, R15 ;  /* 0x00000015160f7223 */ /* 0x008fc8000000000f */
[----:B-----5:R-:W-:-:S07]  /*0ab0*/  FFMA R14, R24, R23, R15 ;  /* 0x00000017180e7223 */ /* 0x020fce000000000f */
.L_x_5:
[----:B------:R-:W-:Y:S05]  /*0ac0*/  @!P0 BRA `(.L_x_3) ;  /* 0x00000000005c8947 */ /* 0x000fea0003800000 */
[----:B------:R-:W1:Y:S01]  /*0ad0*/  LDC.64 R4, c[0x0][0x398] ;  /* 0x0000e600ff047b82 */ /* 0x000e620000000a00 */
[----:B------:R-:W-:Y:S01]  /*0ae0*/  VIADD R13, R16, UR12 ;  /* 0x0000000c100d7c36 */ /* 0x000fe20008000000 */
[----:B------:R-:W-:-:S06]  /*0af0*/  IADD3 R11, PT, PT, R11, R16, RZ ;  /* 0x000000100b0b7210 */ /* 0x000fcc0007ffe0ff */
[----:B------:R-:W2:Y:S01]  /*0b00*/  LDC.64 R2, c[0x0][0x380] ;  /* 0x0000e000ff027b82 */ /* 0x000ea20000000a00 */
[----:B-1----:R-:W-:-:S06]  /*0b10*/  IMAD.WIDE.U32 R4, R13, 0x4, R4 ;  /* 0x000000040d047825 */ /* 0x002fcc00078e0004 */
[----:B0-----:R-:W3:Y:S01]  /*0b20*/  LDG.E R4, desc[UR10][R4.64] ;  /* 0x0000000a04047981 */ /* 0x001ee2000c1e1900 */
[----:B--2---:R-:W-:-:S05]  /*0b30*/  IMAD.WIDE R2, R11, 0x4, R2 ;  /* 0x000000040b027825 */ /* 0x004fca00078e0202 */
[----:B------:R-:W3:Y:S01]  /*0b40*/  LDG.E R11, desc[UR10][R2.64] ;  /* 0x0000000a020b7981 */ /* 0x000ee2000c1e1900 */
[----:B------:R-:W-:Y:S01]  /*0b50*/  ISETP.NE.AND P0, PT, R8, 0x1, PT ;  /* 0x000000010800780c */ /* 0x000fe20003f05270 */
[----:B---3--:R-:W-:-:S12]  /*0b60*/  FFMA R14, R11, R4, R14 ;  /* 0x000000040b0e7223 */ /* 0x008fd8000000000e */
[----:B------:R-:W-:Y:S05]  /*0b70*/  @!P0 BRA `(.L_x_3) ;  /* 0x0000000000308947 */ /* 0x000fea0003800000 */
[----:B------:R-:W0:Y:S01]  /*0b80*/  LDC.64 R4, c[0x0][0x398] ;  /* 0x0000e600ff047b82 */ /* 0x000e220000000a00 */
[----:B------:R-:W-:Y:S02]  /*0b90*/  IADD3 R11, P1, PT, R16, UR12, RZ ;  /* 0x0000000c100b7c10 */ /* 0x000fe4000ff3e0ff */
[----:B------:R-:W-:Y:S02]  /*0ba0*/  ISETP.NE.AND P0, PT, R8, 0x2, PT ;  /* 0x000000020800780c */ /* 0x000fe40003f05270 */
[----:B------:R-:W-:-:S11]  /*0bb0*/  IADD3.X R12, PT, PT, RZ, RZ, RZ, P1, !PT ;  /* 0x000000ffff0c7210 */ /* 0x000fd60000ffe4ff */
[----:B------:R-:W2:Y:S01]  /*0bc0*/  @P0 LDG.E R13, desc[UR10][R2.64+0x8] ;  /* 0x0000080a020d0981 */ /* 0x000ea2000c1e1900 */
[----:B0-----:R-:W-:-:S04]  /*0bd0*/  LEA R4, P1, R11, R4, 0x2 ;  /* 0x000000040b047211 */ /* 0x001fc800078210ff */
[----:B------:R-:W-:Y:S02]  /*0be0*/  LEA.HI.X R5, R11, R5, R12, 0x2, P1 ;  /* 0x000000050b057211 */ /* 0x000fe400008f140c */
[----:B------:R-:W3:Y:S04]  /*0bf0*/  LDG.E R11, desc[UR10][R2.64+0x4] ;  /* 0x0000040a020b7981 */ /* 0x000ee8000c1e1900 */
[----:B------:R-:W3:Y:S04]  /*0c00*/  LDG.E R12, desc[UR10][R4.64+0x4] ;  /* 0x0000040a040c7981 */ /* 0x000ee8000c1e1900 */
[----:B------:R-:W2:Y:S01]  /*0c10*/  @P0 LDG.E R15, desc[UR10][R4.64+0x8] ;  /* 0x0000080a040f0981 */ /* 0x000ea2000c1e1900 */
[----:B---3--:R-:W-:-:S04]  /*0c20*/  FFMA R14, R11, R12, R14 ;  /* 0x0000000c0b0e7223 */ /* 0x008fc8000000000e */
[----:B--2---:R-:W-:-:S07]  /*0c30*/  @P0 FFMA R14, R13, R15, R14 ;  /* 0x0000000f0d0e0223 */ /* 0x004fce000000000e */
.L_x_3:
[----:B------:R-:W-:Y:S05]  /*0c40*/  BRA.U UP0, `(.L_x_6) ;  /* 0xfffffff500487547 */ /* 0x000fea000b83ffff */
.L_x_0:
[----:B------:R-:W1:Y:S01]  /*0c50*/  LDC.64 R2, c[0x0][0x388] ;  /* 0x0000e200ff027b82 */ /* 0x000e620000000a00 */
[----:B------:R-:W-:-:S05]  /*0c60*/  IMAD R0, R9, R0, R0 ;  /* 0x0000000009007224 */ /* 0x000fca00078e0200 */
[----:B------:R-:W-:-:S05]  /*0c70*/  IADD3 R7, PT, PT, R0, R7, RZ ;  /* 0x0000000700077210 */ /* 0x000fca0007ffe0ff */
[----:B-1----:R-:W-:-:S05]  /*0c80*/  IMAD.WIDE R2, R7, 0x4, R2 ;  /* 0x0000000407027825 */ /* 0x002fca00078e0202 */
[----:B0-----:R-:W-:Y:S01]  /*0c90*/  STG.E desc[UR10][R2.64], R14 ;  /* 0x0000000e02007986 */ /* 0x001fe2000c10190a */
[----:B------:R-:W-:Y:S05]  /*0ca0*/  EXIT ;  /* 0x000000000000794d */ /* 0x000fea0003800000 */
.L_x_7:
[----:B------:R-:W-:-:S00]  /*0cb0*/  BRA `(.L_x_7) ;  /* 0xfffffffc00fc7947 */ /* 0x000fc0000383ffff */
[----:B------:R-:W-:-:S00]  /*0cc0*/  NOP ;  /* 0x0000000000007918 */ /* 0x000fc00000000000 */
        /* <DEDUP_REMOVED lines=11> */
.L_x_16:


//--------------------- .text._Z14conv_kernel_v1PfS_iS_i --------------------------
	.section	.text._Z14conv_kernel_v1PfS_iS_i,"ax",@progbits
	.align	128
        .global         _Z14conv_kernel_v1PfS_iS_i
        .type           _Z14conv_kernel_v1PfS_iS_i,@function
        .size           _Z14conv_kernel_v1PfS_iS_i,(.L_x_17 - _Z14conv_kernel_v1PfS_iS_i)
        .other          _Z14conv_kernel_v1PfS_iS_i,@"STO_CUDA_ENTRY STV_DEFAULT"
_Z14conv_kernel_v1PfS_iS_i:
.text._Z14conv_kernel_v1PfS_iS_i:
[----:B------:R-:W-:Y:S01]  /*0000*/  LDC R1, c[0x0][0x37c] ;  /* 0x0000df00ff017b82 */ /* 0x000fe20000000800 */
[----:B------:R-:W0:Y:S07]  /*0010*/  S2R R0, SR_CTAID.X ;  /* 0x0000000000007919 */ /* 0x000e2e0000002500 */
[----:B------:R-:W1:Y:S01]  /*0020*/  LDC R9, c[0x0][0x390] ;  /* 0x0000e400ff097b82 */ /* 0x000e620000000800 */
[----:B------:R-:W0:Y:S07]  /*0030*/  S2R R7, SR_TID.X ;  /* 0x0000000000077919 */ /* 0x000e2e0000002100 */
[----:B------:R-:W1:Y:S02]  /*0040*/  LDC R8, c[0x0][0x3a0] ;  /* 0x0000e800ff087b82 */ /* 0x000e640000000800 */
[----:B-1----:R-:W-:-:S02]  /*0050*/  IADD3 R9, PT, PT, R9, -R8, RZ ;  /* 0x8000000809097210 */ /* 0x002fc40007ffe0ff */
        /* <DEDUP_REMOVED lines=17> */
.L_x_14:
        /* <DEDUP_REMOVED lines=18> */
.L_x_10:
        /* <DEDUP_REMOVED lines=60> */
.L_x_9:
        /* <DEDUP_REMOVED lines=42> */
.L_x_12:
        /* <DEDUP_REMOVED lines=29> */
.L_x_13:
        /* <DEDUP_REMOVED lines=24> */
.L_x_11:
[----:B------:R-:W-:Y:S05]  /*0c40*/  BRA.U UP0, `(.L_x_14) ;  /* 0xfffffff500487547 */ /* 0x000fea000b83ffff */
.L_x_8:
[----:B------:R-:W1:Y:S01]  /*0c50*/  LDC.64 R2, c[0x0][0x388] ;  /* 0x0000e200ff027b82 */ /* 0x000e620000000a00 */
[----:B------:R-:W-:-:S05]  /*0c60*/  IMAD R0, R9, R0, R0 ;  /* 0x0000000009007224 */ /* 0x000fca00078e0200 */
[----:B------:R-:W-:-:S05]  /*0c70*/  IADD3 R7, PT, PT, R0, R7, RZ ;  /* 0x0000000700077210 */ /* 0x000fca0007ffe0ff */
[----:B-1----:R-:W-:-:S05]  /*0c80*/  IMAD.WIDE R2, R7, 0x4, R2 ;  /* 0x0000000407027825 */ /* 0x002fca00078e0202 */
[----:B0-----:R-:W-:Y:S01]  /*0c90*/  STG.E desc[UR10][R2.64], R14 ;  /* 0x0000000e02007986 */ /* 0x001fe2000c10190a */
[----:B------:R-:W-:Y:S05]  /*0ca0*/  EXIT ;  /* 0x000000000000794d */ /* 0x000fea0003800000 */
.L_x_15:
        /* <DEDUP_REMOVED lines=13> */
.L_x_17:


//--------------------- .nv.shared.reserved.0     --------------------------
	.section	.nv.shared.reserved.0,"aw",@nobits
	.weak		__nv_reservedSMEM_offset_0_alias
	.size		__nv_reservedSMEM_offset_0_alias, 0, 64
	.other		__nv_reservedSMEM_offset_0_alias,@"STO_CUDA_RESERVED_SHARED STV_DEFAULT"
__nv_reservedSMEM_offset_0_alias:
	.zero		0
	.zero		64


//--------------------- .nv.constant0._Z14conv_kernel_v2PfS_iS_i --------------------------
	.section	.nv.constant0._Z14conv_kernel_v2PfS_iS_i,"a",@progbits
	.sectionflags	@""
	.align	4
.nv.constant0._Z14conv_kernel_v2PfS_iS_i:
	.zero		932


//--------------------- .nv.constant0._Z14conv_kernel_v1PfS_iS_i --------------------------
	.section	.nv.constant0._Z14conv_kernel_v1PfS_iS_i,"a",@progbits
	.sectionflags	@""
	.align	4
.nv.constant0._Z14conv_kernel_v1PfS_iS_i:
	.zero		932


//--------------------- SYMBOLS --------------------------

	.type		.nv.reservedSmem.offset0,@object
	.size		.nv.reservedSmem.offset0,0x4
